//
// Generated by NVIDIA NVVM Compiler
//
// Compiler Build ID: CL-36424714
// Cuda compilation tools, release 13.0, V13.0.88
// Based on NVVM 20.0.0
//

.version 9.0
.target sm_100
.address_size 64

	// .globl	_Z28add_parallel_multiple_blocksiPfS_
.extern .func  (.param .b32 func_retval0) vprintf
(
	.param .b64 vprintf_param_0,
	.param .b64 vprintf_param_1
)
;
.global .align 1 .b8 $str[47] = {98, 108, 111, 99, 107, 73, 100, 120, 46, 120, 58, 32, 37, 100, 44, 32, 98, 108, 111, 99, 107, 68, 105, 109, 46, 120, 58, 32, 37, 100, 44, 32, 103, 114, 105, 100, 68, 105, 109, 46, 120, 58, 32, 37, 100, 10};
.global .align 1 .b8 $str$1[47] = {98, 108, 111, 99, 107, 73, 100, 120, 46, 121, 58, 32, 37, 100, 44, 32, 98, 108, 111, 99, 107, 68, 105, 109, 46, 121, 58, 32, 37, 100, 44, 32, 103, 114, 105, 100, 68, 105, 109, 46, 121, 58, 32, 37, 100, 10};
.global .align 1 .b8 $str$2[47] = {98, 108, 111, 99, 107, 73, 100, 120, 46, 122, 58, 32, 37, 100, 44, 32, 98, 108, 111, 99, 107, 68, 105, 109, 46, 122, 58, 32, 37, 100, 44, 32, 103, 114, 105, 100, 68, 105, 109, 46, 122, 58, 32, 37, 100, 10};

.visible .entry _Z28add_parallel_multiple_blocksiPfS_(
	.param .u32 _Z28add_parallel_multiple_blocksiPfS__param_0,
	.param .u64 .ptr .align 1 _Z28add_parallel_multiple_blocksiPfS__param_1,
	.param .u64 .ptr .align 1 _Z28add_parallel_multiple_blocksiPfS__param_2
)
{
	.local .align 8 .b8 	__local_depot0[16];
	.reg .b64 	%SP;
	.reg .b64 	%SPL;
	.reg .pred 	%p<8>;
	.reg .b32 	%r<44>;
	.reg .b32 	%f<16>;
	.reg .b64 	%rd<26>;

	mov.u64 	%SPL, __local_depot0;
	cvta.local.u64 	%SP, %SPL;
	ld.param.u32 	%r14, [_Z28add_parallel_multiple_blocksiPfS__param_0];
	ld.param.u64 	%rd3, [_Z28add_parallel_multiple_blocksiPfS__param_1];
	ld.param.u64 	%rd4, [_Z28add_parallel_multiple_blocksiPfS__param_2];
	cvta.to.global.u64 	%rd1, %rd4;
	cvta.to.global.u64 	%rd2, %rd3;
	mov.u32 	%r15, %tid.x;
	mov.u32 	%r1, %ctaid.x;
	mov.u32 	%r2, %ntid.x;
	mad.lo.s32 	%r42, %r1, %r2, %r15;
	setp.ne.s32 	%p1, %r42, 286;
	@%p1 bra 	$L__BB0_2;
	add.u64 	%rd5, %SP, 0;
	add.u64 	%rd6, %SPL, 0;
	mov.u32 	%r16, %nctaid.x;
	st.local.v2.u32 	[%rd6], {%r1, %r2};
	st.local.u32 	[%rd6+8], %r16;
	mov.u64 	%rd7, $str;
	cvta.global.u64 	%rd8, %rd7;
	{ // callseq 0, 0
	.param .b64 param0;
	st.param.b64 	[param0], %rd8;
	.param .b64 param1;
	st.param.b64 	[param1], %rd5;
	.param .b32 retval0;
	call.uni (retval0), 
	vprintf, 
	(
	param0, 
	param1
	);
	ld.param.b32 	%r17, [retval0];
	} // callseq 0
	mov.u32 	%r19, %ctaid.y;
	mov.u32 	%r20, %ntid.y;
	mov.u32 	%r21, %nctaid.y;
	st.local.v2.u32 	[%rd6], {%r19, %r20};
	st.local.u32 	[%rd6+8], %r21;
	mov.u64 	%rd9, $str$1;
	cvta.global.u64 	%rd10, %rd9;
	{ // callseq 1, 0
	.param .b64 param0;
	st.param.b64 	[param0], %rd10;
	.param .b64 param1;
	st.param.b64 	[param1], %rd5;
	.param .b32 retval0;
	call.uni (retval0), 
	vprintf, 
	(
	param0, 
	param1
	);
	ld.param.b32 	%r22, [retval0];
	} // callseq 1
	mov.u32 	%r24, %ctaid.z;
	mov.u32 	%r25, %ntid.z;
	mov.u32 	%r26, %nctaid.z;
	st.local.v2.u32 	[%rd6], {%r24, %r25};
	st.local.u32 	[%rd6+8], %r26;
	mov.u64 	%rd11, $str$2;
	cvta.global.u64 	%rd12, %rd11;
	{ // callseq 2, 0
	.param .b64 param0;
	st.param.b64 	[param0], %rd12;
	.param .b64 param1;
	st.param.b64 	[param1], %rd5;
	.param .b32 retval0;
	call.uni (retval0), 
	vprintf, 
	(
	param0, 
	param1
	);
	ld.param.b32 	%r27, [retval0];
	} // callseq 2
$L__BB0_2:
	mov.u32 	%r29, %nctaid.x;
	mul.lo.s32 	%r4, %r2, %r29;
	setp.ge.s32 	%p2, %r42, %r14;
	@%p2 bra 	$L__BB0_9;
	add.s32 	%r30, %r42, %r4;
	max.s32 	%r31, %r14, %r30;
	setp.lt.s32 	%p3, %r30, %r14;
	selp.u32 	%r32, 1, 0, %p3;
	add.s32 	%r33, %r30, %r32;
	sub.s32 	%r34, %r31, %r33;
	div.u32 	%r35, %r34, %r4;
	add.s32 	%r5, %r35, %r32;
	and.b32  	%r36, %r5, 3;
	setp.eq.s32 	%p4, %r36, 3;
	@%p4 bra 	$L__BB0_6;
	add.s32 	%r37, %r5, 1;
	and.b32  	%r38, %r37, 3;
	neg.s32 	%r40, %r38;
$L__BB0_5:
	.pragma "nounroll";
	mul.wide.s32 	%rd13, %r42, 4;
	add.s64 	%rd14, %rd1, %rd13;
	add.s64 	%rd15, %rd2, %rd13;
	ld.global.f32 	%f1, [%rd15];
	ld.global.f32 	%f2, [%rd14];
	add.f32 	%f3, %f1, %f2;
	st.global.f32 	[%rd14], %f3;
	add.s32 	%r42, %r42, %r4;
	add.s32 	%r40, %r40, 1;
	setp.ne.s32 	%p5, %r40, 0;
	@%p5 bra 	$L__BB0_5;
$L__BB0_6:
	setp.lt.u32 	%p6, %r5, 3;
	@%p6 bra 	$L__BB0_9;
	mul.wide.s32 	%rd19, %r4, 4;
	shl.b32 	%r39, %r4, 2;
$L__BB0_8:
	mul.wide.s32 	%rd16, %r42, 4;
	add.s64 	%rd17, %rd2, %rd16;
	ld.global.f32 	%f4, [%rd17];
	add.s64 	%rd18, %rd1, %rd16;
	ld.global.f32 	%f5, [%rd18];
	add.f32 	%f6, %f4, %f5;
	st.global.f32 	[%rd18], %f6;
	add.s64 	%rd20, %rd17, %rd19;
	ld.global.f32 	%f7, [%rd20];
	add.s64 	%rd21, %rd18, %rd19;
	ld.global.f32 	%f8, [%rd21];
	add.f32 	%f9, %f7, %f8;
	st.global.f32 	[%rd21], %f9;
	add.s64 	%rd22, %rd20, %rd19;
	ld.global.f32 	%f10, [%rd22];
	add.s64 	%rd23, %rd21, %rd19;
	ld.global.f32 	%f11, [%rd23];
	add.f32 	%f12, %f10, %f11;
	st.global.f32 	[%rd23], %f12;
	add.s64 	%rd24, %rd22, %rd19;
	ld.global.f32 	%f13, [%rd24];
	add.s64 	%rd25, %rd23, %rd19;
	ld.global.f32 	%f14, [%rd25];
	add.f32 	%f15, %f13, %f14;
	st.global.f32 	[%rd25], %f15;
	add.s32 	%r42, %r39, %r42;
	setp.lt.s32 	%p7, %r42, %r14;
	@%p7 bra 	$L__BB0_8;
$L__BB0_9:
	ret;

}


// ===== COMPILED SASS (sm_100) =====

	.target	sm_100

	.elftype	@"ET_EXEC"


//--------------------- .note.nv.tkinfo           --------------------------
	.section	.note.nv.tkinfo,"",@"SHT_NOTE"
	.sectionflags	@"SHF_NOTE_NV_TKINFO"
	.tkinfo
        /*0018*/ 	.word	0x00000002
        /*0030*/ 	.string	""
        /*0030*/ 	.string	"ptxas"
        /*0030*/ 	.string	"Cuda compilation tools, release 13.0, V13.0.88"
        /*0030*/ 	.string	"Build cuda_13.0.r13.0/compiler.36424714_0"
        /*0030*/ 	.string	"-arch sm_100 -m 64 "



//--------------------- .note.nv.cuinfo           --------------------------
	.section	.note.nv.cuinfo,"",@"SHT_NOTE"
	.sectionflags	@"SHF_NOTE_NV_CUINFO"
        /*0018*/ 	.short	0x0002
        /*001a*/ 	.short	0x0064
        /*001c*/ 	.short	0x0082
	.zero		2


//--------------------- .nv.info                  --------------------------
	.section	.nv.info,"",@"SHT_CUDA_INFO"
	.align	4


	//----- nvinfo : EIATTR_REGCOUNT
	.align		4
        /*0000*/ 	.byte	0x04, 0x2f
        /*0002*/ 	.short	(.L_4 - .L_3)
	.align		4
.L_3:
        /*0004*/ 	.word	index@(_Z28add_parallel_multiple_blocksiPfS_)
        /*0008*/ 	.word	0x00000019


	//----- nvinfo : EIATTR_FRAME_SIZE
	.align		4
.L_4:
        /*000c*/ 	.byte	0x04, 0x11
        /*000e*/ 	.short	(.L_6 - .L_5)
	.align		4
.L_5:
        /*0010*/ 	.word	index@(_Z28add_parallel_multiple_blocksiPfS_)
        /*0014*/ 	.word	0x00000010


	//----- nvinfo : EIATTR_MIN_STACK_SIZE
	.align		4
.L_6:
        /*0018*/ 	.byte	0x04, 0x12
        /*001a*/ 	.short	(.L_8 - .L_7)
	.align		4
.L_7:
        /*001c*/ 	.word	index@(_Z28add_parallel_multiple_blocksiPfS_)
        /*0020*/ 	.word	0x00000010
.L_8:


//--------------------- .nv.compat                --------------------------
	.section	.nv.compat,"",@"SHT_CUDA_COMPAT_INFO"
	.align	4
        /*0000*/ 	.byte	0x02, 0x09, 0x00, 0x00, 0x02, 0x02, 0x01, 0x00, 0x02, 0x05, 0x05, 0x00, 0x03, 0x07, 0x01, 0x01
        /*0010*/ 	.byte	0x02, 0x03, 0x00, 0x00, 0x02, 0x06, 0x01, 0x00, 0x04, 0x0b, 0x08, 0x00, 0x09, 0x00, 0x00, 0x00
        /*0020*/ 	.byte	0x00, 0x00, 0x00, 0x00


//--------------------- .nv.info._Z28add_parallel_multiple_blocksiPfS_ --------------------------
	.section	.nv.info._Z28add_parallel_multiple_blocksiPfS_,"",@"SHT_CUDA_INFO"
	.sectionflags	@""
	.align	4


	//----- nvinfo : EIATTR_CUDA_API_VERSION
	.align		4
        /*0000*/ 	.byte	0x04, 0x37
        /*0002*/ 	.short	(.L_10 - .L_9)
.L_9:
        /*0004*/ 	.word	0x00000082


	//----- nvinfo : EIATTR_KPARAM_INFO
	.align		4
.L_10:
        /*0008*/ 	.byte	0x04, 0x17
        /*000a*/ 	.short	(.L_12 - .L_11)
.L_11:
        /*000c*/ 	.word	0x00000000
        /*0010*/ 	.short	0x0002
        /*0012*/ 	.short	0x0010
        /*0014*/ 	.byte	0x00, 0xf5, 0x21, 0x00


	//----- nvinfo : EIATTR_KPARAM_INFO
	.align		4
.L_12:
        /*0018*/ 	.byte	0x04, 0x17
        /*001a*/ 	.short	(.L_14 - .L_13)
.L_13:
        /*001c*/ 	.word	0x00000000
        /*0020*/ 	.short	0x0001
        /*0022*/ 	.short	0x0008
        /*0024*/ 	.byte	0x00, 0xf5, 0x21, 0x00


	//----- nvinfo : EIATTR_KPARAM_INFO
	.align		4
.L_14:
        /*0028*/ 	.byte	0x04, 0x17
        /*002a*/ 	.short	(.L_16 - .L_15)
.L_15:
        /*002c*/ 	.word	0x00000000
        /*0030*/ 	.short	0x0000
        /*0032*/ 	.short	0x0000
        /*0034*/ 	.byte	0x00, 0xf0, 0x11, 0x00


	//----- nvinfo : EIATTR_SPARSE_MMA_MASK
	.align		4
.L_16:
        /*0038*/ 	.byte	0x03, 0x50
        /*003a*/ 	.short	0x0000


	//----- nvinfo : EIATTR_MAXREG_COUNT
	.align		4
        /*003c*/ 	.byte	0x03, 0x1b
        /*003e*/ 	.short	0x00ff


	//----- nvinfo : EIATTR_EXTERNS
	.align		4
        /*0040*/ 	.byte	0x04, 0x0f
        /*0042*/ 	.short	(.L_18 - .L_17)


	//   ....[0]....
	.align		4
.L_17:
        /*0044*/ 	.word	index@(vprintf)


	//----- nvinfo : EIATTR_MERCURY_ISA_VERSION
	.align		4
.L_18:
        /*0048*/ 	.byte	0x03, 0x5f
        /*004a*/ 	.short	0x0101


	//----- nvinfo : EIATTR_VRC_CTA_INIT_COUNT
	.align		4
        /*004c*/ 	.byte	0x02, 0x4a
	.zero		1
	.zero		1


	//----- nvinfo : EIATTR_SYSCALL_OFFSETS
	.align		4
        /*0050*/ 	.byte	0x04, 0x46
        /*0052*/ 	.short	(.L_20 - .L_19)


	//   ....[0]....
.L_19:
        /*0054*/ 	.word	0x00000180


	//   ....[1]....
        /*0058*/ 	.word	0x00000250


	//   ....[2]....
        /*005c*/ 	.word	0x00000320


	//----- nvinfo : EIATTR_EXIT_INSTR_OFFSETS
	.align		4
.L_20:
        /*0060*/ 	.byte	0x04, 0x1c
        /*0062*/ 	.short	(.L_22 - .L_21)


	//   ....[0]....
.L_21:
        /*0064*/ 	.word	0x00000380


	//   ....[1]....
        /*0068*/ 	.word	0x000006b0


	//   ....[2]....
        /*006c*/ 	.word	0x000008f0


	//----- nvinfo : EIATTR_CRS_STACK_SIZE
	.align		4
.L_22:
        /*0070*/ 	.byte	0x04, 0x1e
        /*0072*/ 	.short	(.L_24 - .L_23)
.L_23:
        /*0074*/ 	.word	0x00000000


	//----- nvinfo : EIATTR_CBANK_PARAM_SIZE
	.align		4
.L_24:
        /*0078*/ 	.byte	0x03, 0x19
        /*007a*/ 	.short	0x0018


	//----- nvinfo : EIATTR_PARAM_CBANK
	.align		4
        /*007c*/ 	.byte	0x04, 0x0a
        /*007e*/ 	.short	(.L_26 - .L_25)
	.align		4
.L_25:
        /*0080*/ 	.word	index@(.nv.constant0._Z28add_parallel_multiple_blocksiPfS_)
        /*0084*/ 	.short	0x0380
        /*0086*/ 	.short	0x0018


	//----- nvinfo : EIATTR_SW_WAR
	.align		4
.L_26:
        /*0088*/ 	.byte	0x04, 0x36
        /*008a*/ 	.short	(.L_28 - .L_27)
.L_27:
        /*008c*/ 	.word	0x00000008
.L_28:


//--------------------- .nv.callgraph             --------------------------
	.section	.nv.callgraph,"",@"SHT_CUDA_CALLGRAPH"
	.align	4
	.sectionentsize	8
	.align		4
        /*0000*/ 	.word	0x00000000
	.align		4
        /*0004*/ 	.word	0xffffffff
	.align		4
        /*0008*/ 	.word	index@(_Z28add_parallel_multiple_blocksiPfS_)
	.align		4
        /*000c*/ 	.word	index@(vprintf)
	.align		4
        /*0010*/ 	.word	0x00000000
	.align		4
        /*0014*/ 	.word	0xfffffffe
	.align		4
        /*0018*/ 	.word	0x00000000
	.align		4
        /*001c*/ 	.word	0xfffffffd
	.align		4
        /*0020*/ 	.word	0x00000000
	.align		4
        /*0024*/ 	.word	0xfffffffc


//--------------------- .nv.constant4             --------------------------
	.section	.nv.constant4,"a",@progbits
	.align	8
	.align		8
.nv.constant4:
        /*0000*/ 	.dword	vprintf
	.align		8
        /*0008*/ 	.dword	$str
	.align		8
        /*0010*/ 	.dword	$str$1
	.align		8
        /*0018*/ 	.dword	$str$2


//--------------------- .text._Z28add_parallel_multiple_blocksiPfS_ --------------------------
	.section	.text._Z28add_parallel_multiple_blocksiPfS_,"ax",@progbits
	.align	128
        .global         _Z28add_parallel_multiple_blocksiPfS_
        .type           _Z28add_parallel_multiple_blocksiPfS_,@function
        .size           _Z28add_parallel_multiple_blocksiPfS_,(.L_x_9 - _Z28add_parallel_multiple_blocksiPfS_)
        .other          _Z28add_parallel_multiple_blocksiPfS_,@"STO_CUDA_ENTRY STV_DEFAULT"
_Z28add_parallel_multiple_blocksiPfS_:
.text._Z28add_parallel_multiple_blocksiPfS_:
[----:B------:R-:W0:Y:S01]  /*0000*/  LDC R1, c[0x0][0x37c] ;  /* 0x0000df00ff017b82 */ /* 0x000e220000000800 */
[----:B------:R-:W1:Y:S01]  /*0010*/  S2R R22, SR_TID.X ;  /* 0x0000000000167919 */ /* 0x000e620000002100 */
[----:B------:R-:W2:Y:S06]  /*0020*/  LDCU UR5, c[0x0][0x2fc] ;  /* 0x00005f80ff0577ac */ /* 0x000eac0008000800 */
[----:B------:R-:W1:Y:S01]  /*0030*/  LDC R17, c[0x0][0x360] ;  /* 0x0000d800ff117b82 */ /* 0x000e620000000800 */
[----:B0-----:R-:W-:Y:S01]  /*0040*/  VIADD R1, R1, 0xfffffff0 ;  /* 0xfffffff001017836 */ /* 0x001fe20000000000 */
[----:B------:R-:W1:Y:S01]  /*0050*/  S2R R16, SR_CTAID.X ;  /* 0x0000000000107919 */ /* 0x000e620000002500 */
[----:B------:R-:W0:Y:S01]  /*0060*/  LDCU UR4, c[0x0][0x2f8] ;  /* 0x00005f00ff0477ac */ /* 0x000e220008000800 */
[----:B------:R-:W-:Y:S02]  /*0070*/  BSSY.RECONVERGENT B6, `(.L_x_0) ;  /* 0x000002c000067945 */ /* 0x000fe40003800200 */
[----:B0-----:R-:W-:-:S05]  /*0080*/  IADD3 R2, P1, PT, R1, UR4, RZ ;  /* 0x0000000401027c10 */ /* 0x001fca000ff3e0ff */
[----:B--2---:R-:W-:Y:S02]  /*0090*/  IMAD.X R18, RZ, RZ, UR5, P1 ;  /* 0x00000005ff127e24 */ /* 0x004fe400088e06ff */
[----:B-1----:R-:W-:-:S05]  /*00a0*/  IMAD R22, R16, R17, R22 ;  /* 0x0000001110167224 */ /* 0x002fca00078e0216 */
[----:B------:R-:W-:-:S13]  /*00b0*/  ISETP.NE.AND P0, PT, R22, 0x11e, PT ;  /* 0x0000011e1600780c */ /* 0x000fda0003f05270 */
[----:B------:R-:W-:Y:S05]  /*00c0*/  @P0 BRA `(.L_x_1) ;  /* 0x0000000000980947 */ /* 0x000fea0003800000 */
[----:B------:R-:W0:Y:S01]  /*00d0*/  LDC R0, c[0x0][0x370] ;  /* 0x0000dc00ff007b82 */ /* 0x000e220000000800 */
[----:B------:R-:W-:Y:S01]  /*00e0*/  MOV R19, 0x0 ;  /* 0x0000000000137802 */ /* 0x000fe20000000f00 */
[----:B------:R1:W-:Y:S01]  /*00f0*/  STL.64 [R1], R16 ;  /* 0x0000001001007387 */ /* 0x0003e20000100a00 */
[----:B------:R-:W2:Y:S01]  /*0100*/  LDCU.64 UR4, c[0x4][0x8] ;  /* 0x01000100ff0477ac */ /* 0x000ea20008000a00 */
[----:B------:R-:W-:Y:S01]  /*0110*/  IMAD.MOV.U32 R6, RZ, RZ, R2 ;  /* 0x000000ffff067224 */ /* 0x000fe200078e0002 */
[----:B------:R-:W-:-:S03]  /*0120*/  MOV R7, R18 ;  /* 0x0000001200077202 */ /* 0x000fc60000000f00 */
[----:B------:R1:W3:Y:S01]  /*0130*/  LDC.64 R8, c[0x4][R19] ;  /* 0x0100000013087b82 */ /* 0x0002e20000000a00 */
[----:B--2---:R-:W-:Y:S01]  /*0140*/  MOV R4, UR4 ;  /* 0x0000000400047c02 */ /* 0x004fe20008000f00 */
[----:B------:R-:W-:Y:S01]  /*0150*/  IMAD.U32 R5, RZ, RZ, UR5 ;  /* 0x00000005ff057e24 */ /* 0x000fe2000f8e00ff */
[----:B0-----:R1:W-:Y:S06]  /*0160*/  STL [R1+0x8], R0 ;  /* 0x0000080001007387 */ /* 0x0013ec0000100800 */
[----:B------:R-:W-:-:S07]  /*0170*/  LEPC R20, `(.L_x_2) ;  /* 0x000000001014794e */ /* 0x000fce0000000000 */
[----:B-1-3--:R-:W-:Y:S05]  /*0180*/  CALL.ABS.NOINC R8 ;  /* 0x0000000008007343 */ /* 0x00afea0003c00000 */
.L_x_2:
[----:B------:R-:W0:Y:S01]  /*0190*/  S2R R8, SR_CTAID.Y ;  /* 0x0000000000087919 */ /* 0x000e220000002600 */
[----:B------:R-:W0:Y:S01]  /*01a0*/  LDC R9, c[0x0][0x364] ;  /* 0x0000d900ff097b82 */ /* 0x000e220000000800 */
[----:B------:R-:W1:Y:S01]  /*01b0*/  LDCU.64 UR4, c[0x4][0x10] ;  /* 0x01000200ff0477ac */ /* 0x000e620008000a00 */
[----:B------:R-:W-:Y:S01]  /*01c0*/  MOV R6, R2 ;  /* 0x0000000200067202 */ /* 0x000fe20000000f00 */
[----:B------:R-:W-:-:S05]  /*01d0*/  IMAD.MOV.U32 R7, RZ, RZ, R18 ;  /* 0x000000ffff077224 */ /* 0x000fca00078e0012 */
[----:B------:R-:W2:Y:S08]  /*01e0*/  LDC R0, c[0x0][0x374] ;  /* 0x0000dd00ff007b82 */ /* 0x000eb00000000800 */
[----:B------:R3:W4:Y:S01]  /*01f0*/  LDC.64 R10, c[0x4][R19] ;  /* 0x01000000130a7b82 */ /* 0x0007220000000a00 */
[----:B-1----:R-:W-:Y:S02]  /*0200*/  IMAD.U32 R4, RZ, RZ, UR4 ;  /* 0x00000004ff047e24 */ /* 0x002fe4000f8e00ff */
[----:B------:R-:W-:Y:S01]  /*0210*/  IMAD.U32 R5, RZ, RZ, UR5 ;  /* 0x00000005ff057e24 */ /* 0x000fe2000f8e00ff */
[----:B0-----:R3:W-:Y:S04]  /*0220*/  STL.64 [R1], R8 ;  /* 0x0000000801007387 */ /* 0x0017e80000100a00 */
[----:B--2---:R3:W-:Y:S02]  /*0230*/  STL [R1+0x8], R0 ;  /* 0x0000080001007387 */ /* 0x0047e40000100800 */
[----:B------:R-:W-:-:S07]  /*0240*/  LEPC R20, `(.L_x_3) ;  /* 0x000000001014794e */ /* 0x000fce0000000000 */
[----:B---34-:R-:W-:Y:S05]  /*0250*/  CALL.ABS.NOINC R10 ;  /* 0x000000000a007343 */ /* 0x018fea0003c00000 */
.L_x_3:
[----:B------:R-:W0:Y:S01]  /*0260*/  S2R R8, SR_CTAID.Z ;  /* 0x0000000000087919 */ /* 0x000e220000002700 */
[----:B------:R-:W0:Y:S01]  /*0270*/  LDC R9, c[0x0][0x368] ;  /* 0x0000da00ff097b82 */ /* 0x000e220000000800 */
[----:B------:R-:W1:Y:S01]  /*0280*/  LDCU.64 UR4, c[0x4][0x18] ;  /* 0x01000300ff0477ac */ /* 0x000e620008000a00 */
[----:B------:R-:W-:Y:S02]  /*0290*/  IMAD.MOV.U32 R6, RZ, RZ, R2 ;  /* 0x000000ffff067224 */ /* 0x000fe400078e0002 */
[----:B------:R-:W-:-:S04]  /*02a0*/  IMAD.MOV.U32 R7, RZ, RZ, R18 ;  /* 0x000000ffff077224 */ /* 0x000fc800078e0012 */
[----:B------:R-:W2:Y:S08]  /*02b0*/  LDC R0, c[0x0][0x378] ;  /* 0x0000de00ff007b82 */ /* 0x000eb00000000800 */
[----:B------:R3:W4:Y:S01]  /*02c0*/  LDC.64 R10, c[0x4][R19] ;  /* 0x01000000130a7b82 */ /* 0x0007220000000a00 */
[----:B-1----:R-:W-:Y:S01]  /*02d0*/  IMAD.U32 R4, RZ, RZ, UR4 ;  /* 0x00000004ff047e24 */ /* 0x002fe2000f8e00ff */
[----:B------:R-:W-:Y:S01]  /*02e0*/  MOV R5, UR5 ;  /* 0x0000000500057c02 */ /* 0x000fe20008000f00 */
[----:B0-----:R3:W-:Y:S04]  /*02f0*/  STL.64 [R1], R8 ;  /* 0x0000000801007387 */ /* 0x0017e80000100a00 */
[----:B--2---:R3:W-:Y:S02]  /*0300*/  STL [R1+0x8], R0 ;  /* 0x0000080001007387 */ /* 0x0047e40000100800 */
[----:B------:R-:W-:-:S07]  /*0310*/  LEPC R20, `(.L_x_1) ;  /* 0x000000001014794e */ /* 0x000fce0000000000 */
[----:B---34-:R-:W-:Y:S05]  /*0320*/  CALL.ABS.NOINC R10 ;  /* 0x000000000a007343 */ /* 0x018fea0003c00000 */
.L_x_1:
[----:B------:R-:W-:Y:S05]  /*0330*/  BSYNC.RECONVERGENT B6 ;  /* 0x0000000000067941 */ /* 0x000fea0003800200 */
.L_x_0:
[----:B------:R-:W0:Y:S01]  /*0340*/  LDC R3, c[0x0][0x380] ;  /* 0x0000e000ff037b82 */ /* 0x000e220000000800 */
[----:B------:R-:W1:Y:S02]  /*0350*/  LDCU UR4, c[0x0][0x370] ;  /* 0x00006e00ff0477ac */ /* 0x000e640008000800 */
[----:B-1----:R-:W-:Y:S01]  /*0360*/  IMAD R17, R17, UR4, RZ ;  /* 0x0000000411117c24 */ /* 0x002fe2000f8e02ff */
[----:B0-----:R-:W-:-:S13]  /*0370*/  ISETP.GE.AND P0, PT, R22, R3, PT ;  /* 0x000000031600720c */ /* 0x001fda0003f06270 */
[----:B------:R-:W-:Y:S05]  /*0380*/  @P0 EXIT ;  /* 0x000000000000094d */ /* 0x000fea0003800000 */
[----:B------:R-:W0:Y:S01]  /*0390*/  I2F.U32.RP R6, R17 ;  /* 0x0000001100067306 */ /* 0x000e220000209000 */
[--C-:B------:R-:W-:Y:S01]  /*03a0*/  IMAD.IADD R0, R22, 0x1, R17.reuse ;  /* 0x0000000116007824 */ /* 0x100fe200078e0211 */
[----:B------:R-:W-:Y:S01]  /*03b0*/  ISETP.NE.U32.AND P2, PT, R17, RZ, PT ;  /* 0x000000ff1100720c */ /* 0x000fe20003f45070 */
[----:B------:R-:W-:Y:S01]  /*03c0*/  IMAD.MOV R9, RZ, RZ, -R17 ;  /* 0x000000ffff097224 */ /* 0x000fe200078e0a11 */
[----:B------:R-:W1:Y:S01]  /*03d0*/  LDC.64 R14, c[0x0][0x358] ;  /* 0x0000d600ff0e7b82 */ /* 0x000e620000000a00 */
[----:B------:R-:W-:Y:S01]  /*03e0*/  BSSY.RECONVERGENT B0, `(.L_x_4) ;  /* 0x000002c000007945 */ /* 0x000fe20003800200 */
[CC--:B------:R-:W-:Y:S02]  /*03f0*/  ISETP.GE.AND P0, PT, R0.reuse, R3.reuse, PT ;  /* 0x000000030000720c */ /* 0x0c0fe40003f06270 */
[----:B------:R-:W-:Y:S02]  /*0400*/  VIMNMX R7, PT, PT, R0, R3, !PT ;  /* 0x0000000300077248 */ /* 0x000fe40007fe0100 */
[----:B------:R-:W-:-:S04]  /*0410*/  SEL R2, RZ, 0x1, P0 ;  /* 0x00000001ff027807 */ /* 0x000fc80000000000 */
[----:B------:R-:W-:Y:S01]  /*0420*/  IADD3 R0, PT, PT, R7, -R0, -R2 ;  /* 0x8000000007007210 */ /* 0x000fe20007ffe802 */
[----:B0-----:R-:W0:Y:S02]  /*0430*/  MUFU.RCP R6, R6 ;  /* 0x0000000600067308 */ /* 0x001e240000001000 */
[----:B0-----:R-:W-:-:S06]  /*0440*/  IADD3 R4, PT, PT, R6, 0xffffffe, RZ ;  /* 0x0ffffffe06047810 */ /* 0x001fcc0007ffe0ff */
[----:B------:R0:W2:Y:S02]  /*0450*/  F2I.FTZ.U32.TRUNC.NTZ R5, R4 ;  /* 0x0000000400057305 */ /* 0x0000a4000021f000 */
[----:B0-----:R-:W-:Y:S02]  /*0460*/  HFMA2 R4, -RZ, RZ, 0, 0 ;  /* 0x00000000ff047431 */ /* 0x001fe400000001ff */
[----:B--2---:R-:W-:-:S04]  /*0470*/  IMAD R9, R9, R5, RZ ;  /* 0x0000000509097224 */ /* 0x004fc800078e02ff */
[----:B------:R-:W-:-:S06]  /*0480*/  IMAD.HI.U32 R5, R5, R9, R4 ;  /* 0x0000000905057227 */ /* 0x000fcc00078e0004 */
[----:B------:R-:W-:-:S04]  /*0490*/  IMAD.HI.U32 R5, R5, R0, RZ ;  /* 0x0000000005057227 */ /* 0x000fc800078e00ff */
[----:B------:R-:W-:-:S04]  /*04a0*/  IMAD.MOV R4, RZ, RZ, -R5 ;  /* 0x000000ffff047224 */ /* 0x000fc800078e0a05 */
[----:B------:R-:W-:-:S05]  /*04b0*/  IMAD R0, R17, R4, R0 ;  /* 0x0000000411007224 */ /* 0x000fca00078e0200 */
[----:B------:R-:W-:-:S13]  /*04c0*/  ISETP.GE.U32.AND P0, PT, R0, R17, PT ;  /* 0x000000110000720c */ /* 0x000fda0003f06070 */
[----:B------:R-:W-:Y:S01]  /*04d0*/  @P0 IMAD.IADD R0, R0, 0x1, -R17 ;  /* 0x0000000100000824 */ /* 0x000fe200078e0a11 */
[----:B------:R-:W-:-:S04]  /*04e0*/  @P0 IADD3 R5, PT, PT, R5, 0x1, RZ ;  /* 0x0000000105050810 */ /* 0x000fc80007ffe0ff */
[----:B------:R-:W-:-:S13]  /*04f0*/  ISETP.GE.U32.AND P1, PT, R0, R17, PT ;  /* 0x000000110000720c */ /* 0x000fda0003f26070 */
[----:B------:R-:W-:Y:S01]  /*0500*/  @P1 VIADD R5, R5, 0x1 ;  /* 0x0000000105051836 */ /* 0x000fe20000000000 */
[----:B------:R-:W-:-:S05]  /*0510*/  @!P2 LOP3.LUT R5, RZ, R17, RZ, 0x33, !PT ;  /* 0x00000011ff05a212 */ /* 0x000fca00078e33ff */
[----:B------:R-:W-:-:S05]  /*0520*/  IMAD.IADD R0, R2, 0x1, R5 ;  /* 0x0000000102007824 */ /* 0x000fca00078e0205 */
[C---:B------:R-:W-:Y:S02]  /*0530*/  LOP3.LUT R2, R0.reuse, 0x3, RZ, 0xc0, !PT ;  /* 0x0000000300027812 */ /* 0x040fe400078ec0ff */
[----:B------:R-:W-:Y:S02]  /*0540*/  ISETP.GE.U32.AND P1, PT, R0, 0x3, PT ;  /* 0x000000030000780c */ /* 0x000fe40003f26070 */
[----:B------:R-:W-:-:S13]  /*0550*/  ISETP.NE.AND P0, PT, R2, 0x3, PT ;  /* 0x000000030200780c */ /* 0x000fda0003f05270 */
[----:B-1----:R-:W-:Y:S05]  /*0560*/  @!P0 BRA `(.L_x_5) ;  /* 0x00000000004c8947 */ /* 0x002fea0003800000 */
[----:B------:R-:W0:Y:S01]  /*0570*/  LDC.64 R4, c[0x0][0x390] ;  /* 0x0000e400ff047b82 */ /* 0x000e220000000a00 */
[----:B------:R-:W-:-:S04]  /*0580*/  IADD3 R0, PT, PT, R0, 0x1, RZ ;  /* 0x0000000100007810 */ /* 0x000fc80007ffe0ff */
[----:B------:R-:W-:-:S03]  /*0590*/  LOP3.LUT R0, R0, 0x3, RZ, 0xc0, !PT ;  /* 0x0000000300007812 */ /* 0x000fc600078ec0ff */
[----:B------:R-:W1:Y:S02]  /*05a0*/  LDC.64 R6, c[0x0][0x388] ;  /* 0x0000e200ff067b82 */ /* 0x000e640000000a00 */
[----:B------:R-:W-:-:S07]  /*05b0*/  IMAD.MOV R0, RZ, RZ, -R0 ;  /* 0x000000ffff007224 */ /* 0x000fce00078e0a00 */
.L_x_6:
[----:B------:R-:W-:Y:S01]  /*05c0*/  R2UR UR4, R14 ;  /* 0x000000000e0472ca */ /* 0x000fe200000e0000 */
[----:B-1----:R-:W-:Y:S01]  /*05d0*/  IMAD.WIDE R10, R22, 0x4, R6 ;  /* 0x00000004160a7825 */ /* 0x002fe200078e0206 */
[C---:B------:R-:W-:Y:S02]  /*05e0*/  R2UR UR5, R15.reuse ;  /* 0x000000000f0572ca */ /* 0x040fe400000e0000 */
[----:B------:R-:W-:Y:S01]  /*05f0*/  R2UR UR6, R14 ;  /* 0x000000000e0672ca */ /* 0x000fe200000e0000 */
[----:B0-2---:R-:W-:Y:S01]  /*0600*/  IMAD.WIDE R8, R22, 0x4, R4 ;  /* 0x0000000416087825 */ /* 0x005fe200078e0204 */
[----:B------:R-:W-:-:S09]  /*0610*/  R2UR UR7, R15 ;  /* 0x000000000f0772ca */ /* 0x000fd200000e0000 */
[----:B------:R-:W2:Y:S04]  /*0620*/  LDG.E R10, desc[UR4][R10.64] ;  /* 0x000000040a0a7981 */ /* 0x000ea8000c1e1900 */
[----:B------:R-:W2:Y:S01]  /*0630*/  LDG.E R13, desc[UR6][R8.64] ;  /* 0x00000006080d7981 */ /* 0x000ea2000c1e1900 */
[----:B------:R-:W-:Y:S01]  /*0640*/  IADD3 R0, PT, PT, R0, 0x1, RZ ;  /* 0x0000000100007810 */ /* 0x000fe20007ffe0ff */
[----:B------:R-:W-:-:S03]  /*0650*/  IMAD.IADD R22, R17, 0x1, R22 ;  /* 0x0000000111167824 */ /* 0x000fc600078e0216 */
[----:B------:R-:W-:Y:S01]  /*0660*/  ISETP.NE.AND P0, PT, R0, RZ, PT ;  /* 0x000000ff0000720c */ /* 0x000fe20003f05270 */
[----:B--2---:R-:W-:-:S05]  /*0670*/  FADD R13, R10, R13 ;  /* 0x0000000d0a0d7221 */ /* 0x004fca0000000000 */
[----:B------:R2:W-:Y:S07]  /*0680*/  STG.E desc[UR4][R8.64], R13 ;  /* 0x0000000d08007986 */ /* 0x0005ee000c101904 */
[----:B------:R-:W-:Y:S05]  /*0690*/  @P0 BRA `(.L_x_6) ;  /* 0xfffffffc00c80947 */ /* 0x000fea000383ffff */
.L_x_5:
[----:B------:R-:W-:Y:S05]  /*06a0*/  BSYNC.RECONVERGENT B0 ;  /* 0x0000000000007941 */ /* 0x000fea0003800200 */
.L_x_4:
[----:B------:R-:W-:Y:S05]  /*06b0*/  @!P1 EXIT ;  /* 0x000000000000994d */ /* 0x000fea0003800000 */
.L_x_7:
[----:B------:R-:W2:Y:S01]  /*06c0*/  LDC.64 R4, c[0x0][0x388] ;  /* 0x0000e200ff047b82 */ /* 0x000ea20000000a00 */
[C---:B------:R-:W-:Y:S02]  /*06d0*/  R2UR UR4, R14.reuse ;  /* 0x000000000e0472ca */ /* 0x040fe400000e0000 */
[C---:B------:R-:W-:Y:S02]  /*06e0*/  R2UR UR5, R15.reuse ;  /* 0x000000000f0572ca */ /* 0x040fe400000e0000 */
[----:B------:R-:W-:Y:S02]  /*06f0*/  R2UR UR6, R14 ;  /* 0x000000000e0672ca */ /* 0x000fe400000e0000 */
[----:B------:R-:W-:Y:S01]  /*0700*/  R2UR UR7, R15 ;  /* 0x000000000f0772ca */ /* 0x000fe200000e0000 */
[----:B0-----:R-:W0:Y:S01]  /*0710*/  LDC.64 R6, c[0x0][0x390] ;  /* 0x0000e400ff067b82 */ /* 0x001e220000000a00 */
[----:B--2---:R-:W-:-:S07]  /*0720*/  IMAD.WIDE R8, R22, 0x4, R4 ;  /* 0x0000000416087825 */ /* 0x004fce00078e0204 */
[----:B------:R-:W2:Y:S01]  /*0730*/  LDG.E R0, desc[UR4][R8.64] ;  /* 0x0000000408007981 */ /* 0x000ea2000c1e1900 */
[----:B0-----:R-:W-:-:S05]  /*0740*/  IMAD.WIDE R12, R22, 0x4, R6 ;  /* 0x00000004160c7825 */ /* 0x001fca00078e0206 */
[----:B------:R-:W2:Y:S01]  /*0750*/  LDG.E R5, desc[UR6][R12.64] ;  /* 0x000000060c057981 */ /* 0x000ea2000c1e1900 */
[----:B------:R-:W-:Y:S02]  /*0760*/  R2UR UR8, R14 ;  /* 0x000000000e0872ca */ /* 0x000fe400000e0000 */
[----:B------:R-:W-:Y:S01]  /*0770*/  R2UR UR9, R15 ;  /* 0x000000000f0972ca */ /* 0x000fe200000e0000 */
[----:B------:R-:W-:-:S04]  /*0780*/  IMAD.WIDE R6, R17, 0x4, R12 ;  /* 0x0000000411067825 */ /* 0x000fc800078e020c */
[----:B--2---:R-:W-:Y:S01]  /*0790*/  FADD R19, R0, R5 ;  /* 0x0000000500137221 */ /* 0x004fe20000000000 */
[----:B------:R-:W-:-:S04]  /*07a0*/  IMAD.WIDE R4, R17, 0x4, R8 ;  /* 0x0000000411047825 */ /* 0x000fc800078e0208 */
[----:B------:R0:W-:Y:S04]  /*07b0*/  STG.E desc[UR4][R12.64], R19 ;  /* 0x000000130c007986 */ /* 0x0001e8000c101904 */
[----:B------:R-:W2:Y:S04]  /*07c0*/  LDG.E R0, desc[UR6][R4.64] ;  /* 0x0000000604007981 */ /* 0x000ea8000c1e1900 */
[----:B------:R-:W2:Y:S01]  /*07d0*/  LDG.E R11, desc[UR8][R6.64] ;  /* 0x00000008060b7981 */ /* 0x000ea2000c1e1900 */
[----:B------:R-:W-:-:S04]  /*07e0*/  IMAD.WIDE R8, R17, 0x4, R4 ;  /* 0x0000000411087825 */ /* 0x000fc800078e0204 */
[----:B--2---:R-:W-:Y:S01]  /*07f0*/  FADD R21, R0, R11 ;  /* 0x0000000b00157221 */ /* 0x004fe20000000000 */
[----:B------:R-:W-:-:S04]  /*0800*/  IMAD.WIDE R10, R17, 0x4, R6 ;  /* 0x00000004110a7825 */ /* 0x000fc800078e0206 */
[----:B------:R1:W-:Y:S04]  /*0810*/  STG.E desc[UR4][R6.64], R21 ;  /* 0x0000001506007986 */ /* 0x0003e8000c101904 */
[----:B------:R-:W2:Y:S04]  /*0820*/  LDG.E R0, desc[UR6][R8.64] ;  /* 0x0000000608007981 */ /* 0x000ea8000c1e1900 */
[----:B0-----:R-:W2:Y:S01]  /*0830*/  LDG.E R13, desc[UR8][R10.64] ;  /* 0x000000080a0d7981 */ /* 0x001ea2000c1e1900 */
[C---:B------:R-:W-:Y:S01]  /*0840*/  IMAD.WIDE R4, R17.reuse, 0x4, R8 ;  /* 0x0000000411047825 */ /* 0x040fe200078e0208 */
[----:B------:R-:W-:-:S03]  /*0850*/  LEA R22, R17, R22, 0x2 ;  /* 0x0000001611167211 */ /* 0x000fc600078e10ff */
[----:B--2---:R-:W-:Y:S01]  /*0860*/  FADD R19, R0, R13 ;  /* 0x0000000d00137221 */ /* 0x004fe20000000000 */
[----:B------:R-:W-:-:S04]  /*0870*/  IMAD.WIDE R12, R17, 0x4, R10 ;  /* 0x00000004110c7825 */ /* 0x000fc800078e020a */
[----:B------:R0:W-:Y:S04]  /*0880*/  STG.E desc[UR4][R10.64], R19 ;  /* 0x000000130a007986 */ /* 0x0001e8000c101904 */
[----:B------:R-:W2:Y:S04]  /*0890*/  LDG.E R4, desc[UR6][R4.64] ;  /* 0x0000000604047981 */ /* 0x000ea8000c1e1900 */
[----:B-1----:R-:W2:Y:S01]  /*08a0*/  LDG.E R7, desc[UR8][R12.64] ;  /* 0x000000080c077981 */ /* 0x002ea2000c1e1900 */
[----:B------:R-:W-:Y:S01]  /*08b0*/  ISETP.GE.AND P0, PT, R22, R3, PT ;  /* 0x000000031600720c */ /* 0x000fe20003f06270 */
[----:B--2---:R-:W-:-:S05]  /*08c0*/  FADD R7, R4, R7 ;  /* 0x0000000704077221 */ /* 0x004fca0000000000 */
[----:B------:R0:W-:Y:S07]  /*08d0*/  STG.E desc[UR4][R12.64], R7 ;  /* 0x000000070c007986 */ /* 0x0001ee000c101904 */
[----:B------:R-:W-:Y:S05]  /*08e0*/  @!P0 BRA `(.L_x_7) ;  /* 0xfffffffc00748947 */ /* 0x000fea000383ffff */
[----:B------:R-:W-:Y:S05]  /*08f0*/  EXIT ;  /* 0x000000000000794d */ /* 0x000fea0003800000 */
.L_x_8:
[----:B------:R-:W-:-:S00]  /*0900*/  BRA `(.L_x_8) ;  /* 0xfffffffc00fc7947 */ /* 0x000fc0000383ffff */
[----:B------:R-:W-:-:S00]  /*0910*/  NOP ;  /* 0x0000000000007918 */ /* 0x000fc00000000000 */
        /* <DEDUP_REMOVED lines=14> */
.L_x_9:


//--------------------- .nv.global.init           --------------------------
	.section	.nv.global.init,"aw",@progbits
.nv.global.init:
	.type		$str$2,@object
	.size		$str$2,($str - $str$2)
$str$2:
        /*0000*/ 	.byte	0x62, 0x6c, 0x6f, 0x63, 0x6b, 0x49, 0x64, 0x78, 0x2e, 0x7a, 0x3a, 0x20, 0x25, 0x64, 0x2c, 0x20
        /*0010*/ 	.byte	0x62, 0x6c, 0x6f, 0x63, 0x6b, 0x44, 0x69, 0x6d, 0x2e, 0x7a, 0x3a, 0x20, 0x25, 0x64, 0x2c, 0x20
        /*0020*/ 	.byte	0x67, 0x72, 0x69, 0x64, 0x44, 0x69, 0x6d, 0x2e, 0x7a, 0x3a, 0x20, 0x25, 0x64, 0x0a, 0x00
	.type		$str,@object
	.size		$str,($str$1 - $str)
$str:
        /*002f*/ 	.byte	0x62, 0x6c, 0x6f, 0x63, 0x6b, 0x49, 0x64, 0x78, 0x2e, 0x78, 0x3a, 0x20, 0x25, 0x64, 0x2c, 0x20
        /*003f*/ 	.byte	0x62, 0x6c, 0x6f, 0x63, 0x6b, 0x44, 0x69, 0x6d, 0x2e, 0x78, 0x3a, 0x20, 0x25, 0x64, 0x2c, 0x20
        /*004f*/ 	.byte	0x67, 0x72, 0x69, 0x64, 0x44, 0x69, 0x6d, 0x2e, 0x78, 0x3a, 0x20, 0x25, 0x64, 0x0a, 0x00
	.type		$str$1,@object
	.size		$str$1,(.L_1 - $str$1)
$str$1:
        /*005e*/ 	.byte	0x62, 0x6c, 0x6f, 0x63, 0x6b, 0x49, 0x64, 0x78, 0x2e, 0x79, 0x3a, 0x20, 0x25, 0x64, 0x2c, 0x20
        /*006e*/ 	.byte	0x62, 0x6c, 0x6f, 0x63, 0x6b, 0x44, 0x69, 0x6d, 0x2e, 0x79, 0x3a, 0x20, 0x25, 0x64, 0x2c, 0x20
        /*007e*/ 	.byte	0x67, 0x72, 0x69, 0x64, 0x44, 0x69, 0x6d, 0x2e, 0x79, 0x3a, 0x20, 0x25, 0x64, 0x0a, 0x00
.L_1:


//--------------------- .nv.shared.reserved.0     --------------------------
	.section	.nv.shared.reserved.0,"aw",@nobits
	.weak		__nv_reservedSMEM_offset_0_alias
	.size		__nv_reservedSMEM_offset_0_alias, 0, 64
	.other		__nv_reservedSMEM_offset_0_alias,@"STO_CUDA_RESERVED_SHARED STV_DEFAULT"
__nv_reservedSMEM_offset_0_alias:
	.zero		0
	.zero		64


//--------------------- .nv.constant0._Z28add_parallel_multiple_blocksiPfS_ --------------------------
	.section	.nv.constant0._Z28add_parallel_multiple_blocksiPfS_,"a",@progbits
	.sectionflags	@""
	.align	4
.nv.constant0._Z28add_parallel_multiple_blocksiPfS_:
	.zero		920


//--------------------- SYMBOLS --------------------------

	.type		.nv.reservedSmem.offset0,@object
	.size		.nv.reservedSmem.offset0,0x4
	.type		vprintf,@function
